//
// Generated by NVIDIA NVVM Compiler
//
// Compiler Build ID: CL-36424714
// Cuda compilation tools, release 13.0, V13.0.88
// Based on NVVM 20.0.0
//

.version 9.0
.target sm_100
.address_size 64

	// .globl	_Z15FragmentProgramiPhS_

.visible .entry _Z15FragmentProgramiPhS_(
	.param .u32 _Z15FragmentProgramiPhS__param_0,
	.param .u64 .ptr .align 1 _Z15FragmentProgramiPhS__param_1,
	.param .u64 .ptr .align 1 _Z15FragmentProgramiPhS__param_2
)
{
	.reg .pred 	%p<11>;
	.reg .b16 	%rs<11>;
	.reg .b32 	%r<24>;
	.reg .b64 	%rd<25>;

	ld.param.u32 	%r12, [_Z15FragmentProgramiPhS__param_0];
	ld.param.u64 	%rd15, [_Z15FragmentProgramiPhS__param_1];
	ld.param.u64 	%rd16, [_Z15FragmentProgramiPhS__param_2];
	cvta.to.global.u64 	%rd1, %rd16;
	cvta.to.global.u64 	%rd2, %rd15;
	mul.hi.s32 	%r13, %r12, 1431655766;
	shr.u32 	%r14, %r13, 31;
	add.s32 	%r1, %r13, %r14;
	mov.u32 	%r23, %tid.x;
	setp.ge.s32 	%p1, %r23, %r1;
	@%p1 bra 	$L__BB0_17;
	not.b32 	%r15, %r23;
	add.s32 	%r3, %r1, %r15;
	mul.hi.u32 	%r16, %r3, -1431655765;
	shr.u32 	%r17, %r16, 8;
	add.s32 	%r4, %r17, 1;
	and.b32  	%r18, %r17, 3;
	setp.eq.s32 	%p2, %r18, 3;
	@%p2 bra 	$L__BB0_6;
	and.b32  	%r19, %r4, 3;
	mul.wide.u32 	%rd17, %r23, 3;
	add.s64 	%rd18, %rd17, %rd1;
	add.s64 	%rd22, %rd18, 1;
	add.s64 	%rd21, %rd2, %rd17;
	neg.s32 	%r21, %r19;
	mad.lo.s32 	%r23, %r19, 384, %r23;
$L__BB0_3:
	.pragma "nounroll";
	ld.global.u8 	%rs1, [%rd21];
	setp.gt.u16 	%p3, %rs1, 199;
	@%p3 bra 	$L__BB0_5;
	mov.b16 	%rs2, 0;
	st.global.u8 	[%rd22+-1], %rs2;
	st.global.u8 	[%rd22], %rs2;
	st.global.u8 	[%rd22+1], %rs2;
$L__BB0_5:
	add.s64 	%rd22, %rd22, 1152;
	add.s64 	%rd21, %rd21, 1152;
	add.s32 	%r21, %r21, 1;
	setp.ne.s32 	%p4, %r21, 0;
	@%p4 bra 	$L__BB0_3;
$L__BB0_6:
	setp.lt.u32 	%p5, %r3, 1152;
	@%p5 bra 	$L__BB0_17;
	mul.lo.s32 	%r20, %r23, 3;
	cvt.u64.u32 	%rd19, %r20;
	add.s64 	%rd20, %rd19, 2304;
	add.s64 	%rd24, %rd2, %rd20;
	add.s64 	%rd23, %rd1, %rd20;
$L__BB0_8:
	ld.global.u8 	%rs3, [%rd24+-2304];
	setp.gt.u16 	%p6, %rs3, 199;
	@%p6 bra 	$L__BB0_10;
	mov.b16 	%rs4, 0;
	st.global.u8 	[%rd23+-2304], %rs4;
	st.global.u8 	[%rd23+-2303], %rs4;
	st.global.u8 	[%rd23+-2302], %rs4;
$L__BB0_10:
	ld.global.u8 	%rs5, [%rd24+-1152];
	setp.gt.u16 	%p7, %rs5, 199;
	@%p7 bra 	$L__BB0_12;
	mov.b16 	%rs6, 0;
	st.global.u8 	[%rd23+-1152], %rs6;
	st.global.u8 	[%rd23+-1151], %rs6;
	st.global.u8 	[%rd23+-1150], %rs6;
$L__BB0_12:
	ld.global.u8 	%rs7, [%rd24];
	setp.gt.u16 	%p8, %rs7, 199;
	@%p8 bra 	$L__BB0_14;
	mov.b16 	%rs8, 0;
	st.global.u8 	[%rd23], %rs8;
	st.global.u8 	[%rd23+1], %rs8;
	st.global.u8 	[%rd23+2], %rs8;
$L__BB0_14:
	ld.global.u8 	%rs9, [%rd24+1152];
	setp.gt.u16 	%p9, %rs9, 199;
	@%p9 bra 	$L__BB0_16;
	mov.b16 	%rs10, 0;
	st.global.u8 	[%rd23+1152], %rs10;
	st.global.u8 	[%rd23+1153], %rs10;
	st.global.u8 	[%rd23+1154], %rs10;
$L__BB0_16:
	add.s32 	%r23, %r23, 1536;
	add.s64 	%rd24, %rd24, 4608;
	add.s64 	%rd23, %rd23, 4608;
	setp.lt.s32 	%p10, %r23, %r1;
	@%p10 bra 	$L__BB0_8;
$L__BB0_17:
	ret;

}


// ===== COMPILED SASS (sm_100) =====

	.target	sm_100

	.elftype	@"ET_EXEC"


//--------------------- .note.nv.tkinfo           --------------------------
	.section	.note.nv.tkinfo,"",@"SHT_NOTE"
	.sectionflags	@"SHF_NOTE_NV_TKINFO"
	.tkinfo
        /*0018*/ 	.word	0x00000002
        /*0030*/ 	.string	""
        /*0030*/ 	.string	"ptxas"
        /*0030*/ 	.string	"Cuda compilation tools, release 13.0, V13.0.88"
        /*0030*/ 	.string	"Build cuda_13.0.r13.0/compiler.36424714_0"
        /*0030*/ 	.string	"-arch sm_100 -m 64 "



//--------------------- .note.nv.cuinfo           --------------------------
	.section	.note.nv.cuinfo,"",@"SHT_NOTE"
	.sectionflags	@"SHF_NOTE_NV_CUINFO"
        /*0018*/ 	.short	0x0002
        /*001a*/ 	.short	0x0064
        /*001c*/ 	.short	0x0082
	.zero		2


//--------------------- .nv.info                  --------------------------
	.section	.nv.info,"",@"SHT_CUDA_INFO"
	.align	4


	//----- nvinfo : EIATTR_REGCOUNT
	.align		4
        /*0000*/ 	.byte	0x04, 0x2f
        /*0002*/ 	.short	(.L_1 - .L_0)
	.align		4
.L_0:
        /*0004*/ 	.word	index@(_Z15FragmentProgramiPhS_)
        /*0008*/ 	.word	0x0000000c


	//----- nvinfo : EIATTR_FRAME_SIZE
	.align		4
.L_1:
        /*000c*/ 	.byte	0x04, 0x11
        /*000e*/ 	.short	(.L_3 - .L_2)
	.align		4
.L_2:
        /*0010*/ 	.word	index@(_Z15FragmentProgramiPhS_)
        /*0014*/ 	.word	0x00000000


	//----- nvinfo : EIATTR_MIN_STACK_SIZE
	.align		4
.L_3:
        /*0018*/ 	.byte	0x04, 0x12
        /*001a*/ 	.short	(.L_5 - .L_4)
	.align		4
.L_4:
        /*001c*/ 	.word	index@(_Z15FragmentProgramiPhS_)
        /*0020*/ 	.word	0x00000000
.L_5:


//--------------------- .nv.compat                --------------------------
	.section	.nv.compat,"",@"SHT_CUDA_COMPAT_INFO"
	.align	4
        /*0000*/ 	.byte	0x02, 0x09, 0x00, 0x00, 0x02, 0x02, 0x01, 0x00, 0x02, 0x05, 0x05, 0x00, 0x03, 0x07, 0x01, 0x01
        /*0010*/ 	.byte	0x02, 0x03, 0x00, 0x00, 0x02, 0x06, 0x01, 0x00, 0x04, 0x0b, 0x08, 0x00, 0x09, 0x00, 0x00, 0x00
        /*0020*/ 	.byte	0x00, 0x00, 0x00, 0x00


//--------------------- .nv.info._Z15FragmentProgramiPhS_ --------------------------
	.section	.nv.info._Z15FragmentProgramiPhS_,"",@"SHT_CUDA_INFO"
	.sectionflags	@""
	.align	4


	//----- nvinfo : EIATTR_CUDA_API_VERSION
	.align		4
        /*0000*/ 	.byte	0x04, 0x37
        /*0002*/ 	.short	(.L_7 - .L_6)
.L_6:
        /*0004*/ 	.word	0x00000082


	//----- nvinfo : EIATTR_KPARAM_INFO
	.align		4
.L_7:
        /*0008*/ 	.byte	0x04, 0x17
        /*000a*/ 	.short	(.L_9 - .L_8)
.L_8:
        /*000c*/ 	.word	0x00000000
        /*0010*/ 	.short	0x0002
        /*0012*/ 	.short	0x0010
        /*0014*/ 	.byte	0x00, 0xf5, 0x21, 0x00


	//----- nvinfo : EIATTR_KPARAM_INFO
	.align		4
.L_9:
        /*0018*/ 	.byte	0x04, 0x17
        /*001a*/ 	.short	(.L_11 - .L_10)
.L_10:
        /*001c*/ 	.word	0x00000000
        /*0020*/ 	.short	0x0001
        /*0022*/ 	.short	0x0008
        /*0024*/ 	.byte	0x00, 0xf5, 0x21, 0x00


	//----- nvinfo : EIATTR_KPARAM_INFO
	.align		4
.L_11:
        /*0028*/ 	.byte	0x04, 0x17
        /*002a*/ 	.short	(.L_13 - .L_12)
.L_12:
        /*002c*/ 	.word	0x00000000
        /*0030*/ 	.short	0x0000
        /*0032*/ 	.short	0x0000
        /*0034*/ 	.byte	0x00, 0xf0, 0x11, 0x00


	//----- nvinfo : EIATTR_SPARSE_MMA_MASK
	.align		4
.L_13:
        /*0038*/ 	.byte	0x03, 0x50
        /*003a*/ 	.short	0x0000


	//----- nvinfo : EIATTR_MAXREG_COUNT
	.align		4
        /*003c*/ 	.byte	0x03, 0x1b
        /*003e*/ 	.short	0x00ff


	//----- nvinfo : EIATTR_MERCURY_ISA_VERSION
	.align		4
        /*0040*/ 	.byte	0x03, 0x5f
        /*0042*/ 	.short	0x0101


	//----- nvinfo : EIATTR_VRC_CTA_INIT_COUNT
	.align		4
        /*0044*/ 	.byte	0x02, 0x4a
	.zero		1
	.zero		1


	//----- nvinfo : EIATTR_EXIT_INSTR_OFFSETS
	.align		4
        /*0048*/ 	.byte	0x04, 0x1c
        /*004a*/ 	.short	(.L_15 - .L_14)


	//   ....[0]....
.L_14:
        /*004c*/ 	.word	0x00000060


	//   ....[1]....
        /*0050*/ 	.word	0x000002c0


	//   ....[2]....
        /*0054*/ 	.word	0x00000530


	//----- nvinfo : EIATTR_CRS_STACK_SIZE
	.align		4
.L_15:
        /*0058*/ 	.byte	0x04, 0x1e
        /*005a*/ 	.short	(.L_17 - .L_16)
.L_16:
        /*005c*/ 	.word	0x00000000


	//----- nvinfo : EIATTR_CBANK_PARAM_SIZE
	.align		4
.L_17:
        /*0060*/ 	.byte	0x03, 0x19
        /*0062*/ 	.short	0x0018


	//----- nvinfo : EIATTR_PARAM_CBANK
	.align		4
        /*0064*/ 	.byte	0x04, 0x0a
        /*0066*/ 	.short	(.L_19 - .L_18)
	.align		4
.L_18:
        /*0068*/ 	.word	index@(.nv.constant0._Z15FragmentProgramiPhS_)
        /*006c*/ 	.short	0x0380
        /*006e*/ 	.short	0x0018


	//----- nvinfo : EIATTR_SW_WAR
	.align		4
.L_19:
        /*0070*/ 	.byte	0x04, 0x36
        /*0072*/ 	.short	(.L_21 - .L_20)
.L_20:
        /*0074*/ 	.word	0x00000008
.L_21:


//--------------------- .nv.callgraph             --------------------------
	.section	.nv.callgraph,"",@"SHT_CUDA_CALLGRAPH"
	.align	4
	.sectionentsize	8
	.align		4
        /*0000*/ 	.word	0x00000000
	.align		4
        /*0004*/ 	.word	0xffffffff
	.align		4
        /*0008*/ 	.word	0x00000000
	.align		4
        /*000c*/ 	.word	0xfffffffe
	.align		4
        /*0010*/ 	.word	0x00000000
	.align		4
        /*0014*/ 	.word	0xfffffffd
	.align		4
        /*0018*/ 	.word	0x00000000
	.align		4
        /*001c*/ 	.word	0xfffffffc


//--------------------- .text._Z15FragmentProgramiPhS_ --------------------------
	.section	.text._Z15FragmentProgramiPhS_,"ax",@progbits
	.align	128
        .global         _Z15FragmentProgramiPhS_
        .type           _Z15FragmentProgramiPhS_,@function
        .size           _Z15FragmentProgramiPhS_,(.L_x_5 - _Z15FragmentProgramiPhS_)
        .other          _Z15FragmentProgramiPhS_,@"STO_CUDA_ENTRY STV_DEFAULT"
_Z15FragmentProgramiPhS_:
.text._Z15FragmentProgramiPhS_:
[----:B------:R-:W-:Y:S01]  /*0000*/  LDC R1, c[0x0][0x37c] ;  /* 0x0000df00ff017b82 */ /* 0x000fe20000000800 */
[----:B------:R-:W0:Y:S01]  /*0010*/  S2R R0, SR_TID.X ;  /* 0x0000000000007919 */ /* 0x000e220000002100 */
[----:B------:R-:W1:Y:S02]  /*0020*/  LDCU UR4, c[0x0][0x380] ;  /* 0x00007000ff0477ac */ /* 0x000e640008000800 */
[----:B-1----:R-:W-:-:S04]  /*0030*/  UIMAD.WIDE UR4, UR4, 0x55555556, URZ ;  /* 0x55555556040478a5 */ /* 0x002fc8000f8e02ff */
[----:B------:R-:W-:-:S06]  /*0040*/  ULEA.HI UR5, UR5, UR5, URZ, 0x1 ;  /* 0x0000000505057291 */ /* 0x000fcc000f8f08ff */
[----:B0-----:R-:W-:-:S13]  /*0050*/  ISETP.GE.AND P0, PT, R0, UR5, PT ;  /* 0x0000000500007c0c */ /* 0x001fda000bf06270 */
[----:B------:R-:W-:Y:S05]  /*0060*/  @P0 EXIT ;  /* 0x000000000000094d */ /* 0x000fea0003800000 */
[----:B------:R-:W-:Y:S01]  /*0070*/  LOP3.LUT R2, RZ, R0, RZ, 0x33, !PT ;  /* 0x00000000ff027212 */ /* 0x000fe200078e33ff */
[----:B------:R-:W0:Y:S01]  /*0080*/  LDCU.64 UR6, c[0x0][0x358] ;  /* 0x00006b00ff0677ac */ /* 0x000e220008000a00 */
[----:B------:R-:W-:Y:S03]  /*0090*/  BSSY.RECONVERGENT B0, `(.L_x_0) ;  /* 0x0000022000007945 */ /* 0x000fe60003800200 */
[----:B------:R-:W-:-:S04]  /*00a0*/  VIADD R3, R2, UR5 ;  /* 0x0000000502037c36 */ /* 0x000fc80008000000 */
[C---:B------:R-:W-:Y:S01]  /*00b0*/  IMAD.HI.U32 R2, R3.reuse, -0x55555555, RZ ;  /* 0xaaaaaaab03027827 */ /* 0x040fe200078e00ff */
[----:B------:R-:W-:-:S04]  /*00c0*/  ISETP.GE.U32.AND P0, PT, R3, 0x480, PT ;  /* 0x000004800300780c */ /* 0x000fc80003f06070 */
[----:B------:R-:W-:-:S04]  /*00d0*/  SHF.R.U32.HI R6, RZ, 0x8, R2 ;  /* 0x00000008ff067819 */ /* 0x000fc80000011602 */
[----:B------:R-:W-:-:S04]  /*00e0*/  LOP3.LUT R2, R6, 0x3, RZ, 0xc0, !PT ;  /* 0x0000000306027812 */ /* 0x000fc800078ec0ff */
[----:B------:R-:W-:-:S13]  /*00f0*/  ISETP.NE.AND P1, PT, R2, 0x3, PT ;  /* 0x000000030200780c */ /* 0x000fda0003f25270 */
[----:B0-----:R-:W-:Y:S05]  /*0100*/  @!P1 BRA `(.L_x_1) ;  /* 0x0000000000689947 */ /* 0x001fea0003800000 */
[----:B------:R-:W0:Y:S01]  /*0110*/  LDC.64 R2, c[0x0][0x390] ;  /* 0x0000e400ff027b82 */ /* 0x000e220000000a00 */
[----:B------:R-:W-:-:S05]  /*0120*/  VIADD R7, R6, 0x1 ;  /* 0x0000000106077836 */ /* 0x000fca0000000000 */
[----:B------:R-:W-:Y:S02]  /*0130*/  LOP3.LUT R7, R7, 0x3, RZ, 0xc0, !PT ;  /* 0x0000000307077812 */ /* 0x000fe400078ec0ff */
[----:B------:R-:W1:Y:S01]  /*0140*/  LDC.64 R4, c[0x0][0x388] ;  /* 0x0000e200ff047b82 */ /* 0x000e620000000a00 */
[----:B0-----:R-:W-:-:S03]  /*0150*/  IMAD.WIDE.U32 R2, R0, 0x3, R2 ;  /* 0x0000000300027825 */ /* 0x001fc600078e0002 */
[----:B------:R-:W-:Y:S01]  /*0160*/  IADD3 R6, P1, PT, R2, 0x1, RZ ;  /* 0x0000000102067810 */ /* 0x000fe20007f3e0ff */
[----:B-1----:R-:W-:-:S04]  /*0170*/  IMAD.WIDE.U32 R4, R0, 0x3, R4 ;  /* 0x0000000300047825 */ /* 0x002fc800078e0004 */
[----:B------:R-:W-:Y:S02]  /*0180*/  IMAD R0, R7, 0x180, R0 ;  /* 0x0000018007007824 */ /* 0x000fe400078e0200 */
[----:B------:R-:W-:Y:S02]  /*0190*/  IMAD.X R9, RZ, RZ, R3, P1 ;  /* 0x000000ffff097224 */ /* 0x000fe400008e0603 */
[----:B------:R-:W-:-:S07]  /*01a0*/  IMAD.MOV R7, RZ, RZ, -R7 ;  /* 0x000000ffff077224 */ /* 0x000fce00078e0a07 */
.L_x_2:
[----:B0-----:R-:W-:Y:S02]  /*01b0*/  IMAD.MOV.U32 R2, RZ, RZ, R4 ;  /* 0x000000ffff027224 */ /* 0x001fe400078e0004 */
[----:B------:R-:W-:-:S05]  /*01c0*/  IMAD.MOV.U32 R3, RZ, RZ, R5 ;  /* 0x000000ffff037224 */ /* 0x000fca00078e0005 */
[----:B------:R0:W2:Y:S01]  /*01d0*/  LDG.E.U8 R2, desc[UR6][R2.64] ;  /* 0x0000000602027981 */ /* 0x0000a2000c1e1100 */
[----:B------:R-:W-:Y:S01]  /*01e0*/  VIADD R7, R7, 0x1 ;  /* 0x0000000107077836 */ /* 0x000fe20000000000 */
[----:B------:R-:W-:-:S04]  /*01f0*/  IADD3 R4, P2, PT, R4, 0x480, RZ ;  /* 0x0000048004047810 */ /* 0x000fc80007f5e0ff */
[----:B------:R-:W-:Y:S01]  /*0200*/  ISETP.NE.AND P3, PT, R7, RZ, PT ;  /* 0x000000ff0700720c */ /* 0x000fe20003f65270 */
[----:B------:R-:W-:Y:S02]  /*0210*/  IMAD.X R5, RZ, RZ, R5, P2 ;  /* 0x000000ffff057224 */ /* 0x000fe400010e0605 */
[----:B0-----:R-:W-:Y:S01]  /*0220*/  IMAD.MOV.U32 R3, RZ, RZ, R9 ;  /* 0x000000ffff037224 */ /* 0x001fe200078e0009 */
[----:B--2---:R-:W-:Y:S01]  /*0230*/  ISETP.GT.U32.AND P1, PT, R2, 0xc7, PT ;  /* 0x000000c70200780c */ /* 0x004fe20003f24070 */
[----:B------:R-:W-:-:S12]  /*0240*/  IMAD.MOV.U32 R2, RZ, RZ, R6 ;  /* 0x000000ffff027224 */ /* 0x000fd800078e0006 */
[----:B------:R0:W-:Y:S04]  /*0250*/  @!P1 STG.E.U8 desc[UR6][R2.64+-0x1], RZ ;  /* 0xffffffff02009986 */ /* 0x0001e8000c101106 */
[----:B------:R0:W-:Y:S04]  /*0260*/  @!P1 STG.E.U8 desc[UR6][R2.64], RZ ;  /* 0x000000ff02009986 */ /* 0x0001e8000c101106 */
[----:B------:R0:W-:Y:S01]  /*0270*/  @!P1 STG.E.U8 desc[UR6][R2.64+0x1], RZ ;  /* 0x000001ff02009986 */ /* 0x0001e2000c101106 */
[----:B------:R-:W-:-:S05]  /*0280*/  IADD3 R6, P1, PT, R2, 0x480, RZ ;  /* 0x0000048002067810 */ /* 0x000fca0007f3e0ff */
[----:B------:R-:W-:Y:S01]  /*0290*/  IMAD.X R9, RZ, RZ, R3, P1 ;  /* 0x000000ffff097224 */ /* 0x000fe200008e0603 */
[----:B------:R-:W-:Y:S07]  /*02a0*/  @P3 BRA `(.L_x_2) ;  /* 0xfffffffc00c03947 */ /* 0x000fee000383ffff */
.L_x_1:
[----:B------:R-:W-:Y:S05]  /*02b0*/  BSYNC.RECONVERGENT B0 ;  /* 0x0000000000007941 */ /* 0x000fea0003800200 */
.L_x_0:
[----:B------:R-:W-:Y:S05]  /*02c0*/  @!P0 EXIT ;  /* 0x000000000000894d */ /* 0x000fea0003800000 */
[----:B------:R-:W0:Y:S01]  /*02d0*/  LDCU.64 UR8, c[0x0][0x388] ;  /* 0x00007100ff0877ac */ /* 0x000e220008000a00 */
[----:B------:R-:W-:Y:S01]  /*02e0*/  IMAD R6, R0, 0x3, RZ ;  /* 0x0000000300067824 */ /* 0x000fe200078e02ff */
[----:B------:R-:W1:Y:S04]  /*02f0*/  LDCU.64 UR10, c[0x0][0x390] ;  /* 0x00007200ff0a77ac */ /* 0x000e680008000a00 */
[----:B------:R-:W-:-:S05]  /*0300*/  IADD3 R6, P0, PT, R6, 0x900, RZ ;  /* 0x0000090006067810 */ /* 0x000fca0007f1e0ff */
[----:B------:R-:W-:Y:S01]  /*0310*/  IMAD.X R7, RZ, RZ, RZ, P0 ;  /* 0x000000ffff077224 */ /* 0x000fe200000e06ff */
[C---:B0-----:R-:W-:Y:S02]  /*0320*/  IADD3 R2, P1, PT, R6.reuse, UR8, RZ ;  /* 0x0000000806027c10 */ /* 0x041fe4000ff3e0ff */
[----:B-1----:R-:W-:Y:S02]  /*0330*/  IADD3 R6, P2, PT, R6, UR10, RZ ;  /* 0x0000000a06067c10 */ /* 0x002fe4000ff5e0ff */
[C---:B------:R-:W-:Y:S02]  /*0340*/  IADD3.X R3, PT, PT, R7.reuse, UR9, RZ, P1, !PT ;  /* 0x0000000907037c10 */ /* 0x040fe40008ffe4ff */
[----:B------:R-:W-:-:S09]  /*0350*/  IADD3.X R7, PT, PT, R7, UR11, RZ, P2, !PT ;  /* 0x0000000b07077c10 */ /* 0x000fd200097fe4ff */
.L_x_3:
[----:B------:R-:W2:Y:S01]  /*0360*/  LDG.E.U8 R4, desc[UR6][R2.64+-0x900] ;  /* 0xfff7000602047981 */ /* 0x000ea2000c1e1100 */
[----:B------:R-:W-:Y:S01]  /*0370*/  IMAD.MOV.U32 R5, RZ, RZ, R7 ;  /* 0x000000ffff057224 */ /* 0x000fe200078e0007 */
[----:B--2---:R-:W-:Y:S01]  /*0380*/  ISETP.GT.U32.AND P0, PT, R4, 0xc7, PT ;  /* 0x000000c70400780c */ /* 0x004fe20003f04070 */
[----:B------:R-:W-:-:S12]  /*0390*/  IMAD.MOV.U32 R4, RZ, RZ, R6 ;  /* 0x000000ffff047224 */ /* 0x000fd800078e0006 */
[----:B------:R0:W-:Y:S04]  /*03a0*/  @!P0 STG.E.U8 desc[UR6][R4.64+-0x900], RZ ;  /* 0xfff700ff04008986 */ /* 0x0001e8000c101106 */
[----:B------:R0:W-:Y:S04]  /*03b0*/  @!P0 STG.E.U8 desc[UR6][R4.64+-0x8ff], RZ ;  /* 0xfff701ff04008986 */ /* 0x0001e8000c101106 */
[----:B------:R0:W-:Y:S04]  /*03c0*/  @!P0 STG.E.U8 desc[UR6][R4.64+-0x8fe], RZ ;  /* 0xfff702ff04008986 */ /* 0x0001e8000c101106 */
[----:B------:R-:W2:Y:S02]  /*03d0*/  LDG.E.U8 R6, desc[UR6][R2.64+-0x480] ;  /* 0xfffb800602067981 */ /* 0x000ea4000c1e1100 */
[----:B--2---:R-:W-:-:S13]  /*03e0*/  ISETP.GT.U32.AND P0, PT, R6, 0xc7, PT ;  /* 0x000000c70600780c */ /* 0x004fda0003f04070 */
        /* <DEDUP_REMOVED lines=8> */
[----:B------:R1:W2:Y:S01]  /*0470*/  LDG.E.U8 R6, desc[UR6][R2.64+0x480] ;  /* 0x0004800602067981 */ /* 0x0002a2000c1e1100 */
[----:B------:R-:W-:Y:S01]  /*0480*/  VIADD R0, R0, 0x600 ;  /* 0x0000060000007836 */ /* 0x000fe20000000000 */
[----:B-1----:R-:W-:-:S05]  /*0490*/  IADD3 R2, P1, PT, R2, 0x1200, RZ ;  /* 0x0000120002027810 */ /* 0x002fca0007f3e0ff */
[----:B------:R-:W-:Y:S01]  /*04a0*/  IMAD.X R3, RZ, RZ, R3, P1 ;  /* 0x000000ffff037224 */ /* 0x000fe200008e0603 */
[----:B--2---:R-:W-:Y:S02]  /*04b0*/  ISETP.GT.U32.AND P0, PT, R6, 0xc7, PT ;  /* 0x000000c70600780c */ /* 0x004fe40003f04070 */
[----:B------:R-:W-:-:S05]  /*04c0*/  IADD3 R6, P2, PT, R4, 0x1200, RZ ;  /* 0x0000120004067810 */ /* 0x000fca0007f5e0ff */
[----:B------:R-:W-:-:S06]  /*04d0*/  IMAD.X R7, RZ, RZ, R5, P2 ;  /* 0x000000ffff077224 */ /* 0x000fcc00010e0605 */
[----:B------:R0:W-:Y:S04]  /*04e0*/  @!P0 STG.E.U8 desc[UR6][R4.64+0x480], RZ ;  /* 0x000480ff04008986 */ /* 0x0001e8000c101106 */
[----:B------:R0:W-:Y:S04]  /*04f0*/  @!P0 STG.E.U8 desc[UR6][R4.64+0x481], RZ ;  /* 0x000481ff04008986 */ /* 0x0001e8000c101106 */
[----:B------:R0:W-:Y:S01]  /*0500*/  @!P0 STG.E.U8 desc[UR6][R4.64+0x482], RZ ;  /* 0x000482ff04008986 */ /* 0x0001e2000c101106 */
[----:B------:R-:W-:-:S13]  /*0510*/  ISETP.GE.AND P0, PT, R0, UR5, PT ;  /* 0x0000000500007c0c */ /* 0x000fda000bf06270 */
[----:B0-----:R-:W-:Y:S05]  /*0520*/  @!P0 BRA `(.L_x_3) ;  /* 0xfffffffc008c8947 */ /* 0x001fea000383ffff */
[----:B------:R-:W-:Y:S05]  /*0530*/  EXIT ;  /* 0x000000000000794d */ /* 0x000fea0003800000 */
.L_x_4:
[----:B------:R-:W-:-:S00]  /*0540*/  BRA `(.L_x_4) ;  /* 0xfffffffc00fc7947 */ /* 0x000fc0000383ffff */
[----:B------:R-:W-:-:S00]  /*0550*/  NOP ;  /* 0x0000000000007918 */ /* 0x000fc00000000000 */
        /* <DEDUP_REMOVED lines=10> */
.L_x_5:


//--------------------- .nv.shared.reserved.0     --------------------------
	.section	.nv.shared.reserved.0,"aw",@nobits
	.weak		__nv_reservedSMEM_offset_0_alias
	.size		__nv_reservedSMEM_offset_0_alias, 0, 64
	.other		__nv_reservedSMEM_offset_0_alias,@"STO_CUDA_RESERVED_SHARED STV_DEFAULT"
__nv_reservedSMEM_offset_0_alias:
	.zero		0
	.zero		64


//--------------------- .nv.constant0._Z15FragmentProgramiPhS_ --------------------------
	.section	.nv.constant0._Z15FragmentProgramiPhS_,"a",@progbits
	.sectionflags	@""
	.align	4
.nv.constant0._Z15FragmentProgramiPhS_:
	.zero		920


//--------------------- SYMBOLS --------------------------

	.type		.nv.reservedSmem.offset0,@object
	.size		.nv.reservedSmem.offset0,0x4
